	.headerflags	@"EF_CUDA_TEXMODE_UNIFIED EF_CUDA_64BIT_ADDRESS EF_CUDA_SM89 EF_CUDA_VIRTUAL_SM(EF_CUDA_SM89)"
	.elftype	@"ET_EXEC"


//--------------------- .nv.info                  --------------------------
	.section	.nv.info,"",@"SHT_CUDA_INFO"
	.align	4


	//----- nvinfo : EIATTR_REGCOUNT
	.align		4
        /*0000*/ 	.byte	0x04, 0x2f
        /*0002*/ 	.short	(.L_2 - .L_1)
	.align		4
.L_1:
        /*0004*/ 	.word	index@(triton__0d1d2d3d4d5d6de)
        /*0008*/ 	.word	0x00000012


	//----- nvinfo : EIATTR_MAX_STACK_SIZE
	.align		4
.L_2:
        /*000c*/ 	.byte	0x04, 0x23
        /*000e*/ 	.short	(.L_4 - .L_3)
	.align		4
.L_3:
        /*0010*/ 	.word	index@(triton__0d1d2d3d4d5d6de)
        /*0014*/ 	.word	0x00000000


	//----- nvinfo : EIATTR_MIN_STACK_SIZE
	.align		4
.L_4:
        /*0018*/ 	.byte	0x04, 0x12
        /*001a*/ 	.short	(.L_6 - .L_5)
	.align		4
.L_5:
        /*001c*/ 	.word	index@(triton__0d1d2d3d4d5d6de)
        /*0020*/ 	.word	0x00000000


	//----- nvinfo : EIATTR_FRAME_SIZE
	.align		4
.L_6:
        /*0024*/ 	.byte	0x04, 0x11
        /*0026*/ 	.short	(.L_8 - .L_7)
	.align		4
.L_7:
        /*0028*/ 	.word	index@(triton__0d1d2d3d4d5d6de)
        /*002c*/ 	.word	0x00000000
.L_8:


//--------------------- .nv.info.triton__0d1d2d3d4d5d6de --------------------------
	.section	.nv.info.triton__0d1d2d3d4d5d6de,"",@"SHT_CUDA_INFO"
	.align	4


	//----- nvinfo : EIATTR_CUDA_API_VERSION
	.align		4
        /*0000*/ 	.byte	0x04, 0x37
        /*0002*/ 	.short	(.L_10 - .L_9)
.L_9:
        /*0004*/ 	.word	0x0000007b


	//----- nvinfo : EIATTR_PARAM_CBANK
	.align		4
.L_10:
        /*0008*/ 	.byte	0x04, 0x0a
        /*000a*/ 	.short	(.L_12 - .L_11)
	.align		4
.L_11:
        /*000c*/ 	.word	index@(.nv.constant0.triton__0d1d2d3d4d5d6de)
        /*0010*/ 	.short	0x0160
        /*0012*/ 	.short	0x0034


	//----- nvinfo : EIATTR_CBANK_PARAM_SIZE
	.align		4
.L_12:
        /*0014*/ 	.byte	0x03, 0x19
        /*0016*/ 	.short	0x0034


	//----- nvinfo : EIATTR_KPARAM_INFO
	.align		4
        /*0018*/ 	.byte	0x04, 0x17
        /*001a*/ 	.short	(.L_14 - .L_13)
.L_13:
        /*001c*/ 	.word	0x00000000
        /*0020*/ 	.short	0x0006
        /*0022*/ 	.short	0x0030
        /*0024*/ 	.byte	0x00, 0xf0, 0x11, 0x00


	//----- nvinfo : EIATTR_KPARAM_INFO
	.align		4
.L_14:
        /*0028*/ 	.byte	0x04, 0x17
        /*002a*/ 	.short	(.L_16 - .L_15)
.L_15:
        /*002c*/ 	.word	0x00000000
        /*0030*/ 	.short	0x0005
        /*0032*/ 	.short	0x0028
        /*0034*/ 	.byte	0x00, 0xf0, 0x21, 0x00


	//----- nvinfo : EIATTR_KPARAM_INFO
	.align		4
.L_16:
        /*0038*/ 	.byte	0x04, 0x17
        /*003a*/ 	.short	(.L_18 - .L_17)
.L_17:
        /*003c*/ 	.word	0x00000000
        /*0040*/ 	.short	0x0004
        /*0042*/ 	.short	0x0020
        /*0044*/ 	.byte	0x00, 0xf0, 0x21, 0x00


	//----- nvinfo : EIATTR_KPARAM_INFO
	.align		4
.L_18:
        /*0048*/ 	.byte	0x04, 0x17
        /*004a*/ 	.short	(.L_20 - .L_19)
.L_19:
        /*004c*/ 	.word	0x00000000
        /*0050*/ 	.short	0x0003
        /*0052*/ 	.short	0x0018
        /*0054*/ 	.byte	0x00, 0xf0, 0x21, 0x00


	//----- nvinfo : EIATTR_KPARAM_INFO
	.align		4
.L_20:
        /*0058*/ 	.byte	0x04, 0x17
        /*005a*/ 	.short	(.L_22 - .L_21)
.L_21:
        /*005c*/ 	.word	0x00000000
        /*0060*/ 	.short	0x0002
        /*0062*/ 	.short	0x0010
        /*0064*/ 	.byte	0x00, 0xf0, 0x21, 0x00


	//----- nvinfo : EIATTR_KPARAM_INFO
	.align		4
.L_22:
        /*0068*/ 	.byte	0x04, 0x17
        /*006a*/ 	.short	(.L_24 - .L_23)
.L_23:
        /*006c*/ 	.word	0x00000000
        /*0070*/ 	.short	0x0001
        /*0072*/ 	.short	0x0008
        /*0074*/ 	.byte	0x00, 0xf0, 0x21, 0x00


	//----- nvinfo : EIATTR_KPARAM_INFO
	.align		4
.L_24:
        /*0078*/ 	.byte	0x04, 0x17
        /*007a*/ 	.short	(.L_26 - .L_25)
.L_25:
        /*007c*/ 	.word	0x00000000
        /*0080*/ 	.short	0x0000
        /*0082*/ 	.short	0x0000
        /*0084*/ 	.byte	0x00, 0xf0, 0x21, 0x00


	//----- nvinfo : EIATTR_MAXREG_COUNT
	.align		4
.L_26:
        /*0088*/ 	.byte	0x03, 0x1b
        /*008a*/ 	.short	0x00ff


	//----- nvinfo : EIATTR_EXIT_INSTR_OFFSETS
	.align		4
        /*008c*/ 	.byte	0x04, 0x1c
        /*008e*/ 	.short	(.L_28 - .L_27)


	//   ....[0]....
.L_27:
        /*0090*/ 	.word	0x000004f0


	//   ....[1]....
        /*0094*/ 	.word	0x00000520


	//----- nvinfo : EIATTR_MAX_THREADS
	.align		4
.L_28:
        /*0098*/ 	.byte	0x04, 0x05
        /*009a*/ 	.short	(.L_30 - .L_29)
.L_29:
        /*009c*/ 	.word	0x00000080
        /*00a0*/ 	.word	0x00000001
        /*00a4*/ 	.word	0x00000001
.L_30:


//--------------------- .nv.rel.action            --------------------------
	.section	.nv.rel.action,"",@"SHT_CUDA_RELOCINFO"
	.align	8
	.sectionentsize	8
        /*0000*/ 	.byte	0x73, 0x00, 0x00, 0x00, 0x00, 0x00, 0x00, 0x00, 0x00, 0x00, 0x00, 0x11, 0x25, 0x00, 0x05, 0x36


//--------------------- .nv.constant0.triton__0d1d2d3d4d5d6de --------------------------
	.section	.nv.constant0.triton__0d1d2d3d4d5d6de,"a",@progbits
	.align	4
.nv.constant0.triton__0d1d2d3d4d5d6de:
	.zero		404


//--------------------- .text.triton__0d1d2d3d4d5d6de --------------------------
	.section	.text.triton__0d1d2d3d4d5d6de,"ax",@progbits
	.sectioninfo	@"SHI_REGISTERS=18"
	.align	128
        .global         triton__0d1d2d3d4d5d6de
        .type           triton__0d1d2d3d4d5d6de,@function
        .size           triton__0d1d2d3d4d5d6de,(.L_x_1 - triton__0d1d2d3d4d5d6de)
        .other          triton__0d1d2d3d4d5d6de,@"STO_CUDA_ENTRY STV_DEFAULT"
triton__0d1d2d3d4d5d6de:
.text.triton__0d1d2d3d4d5d6de:
[----:B------:R-:W-:-:S02]  /*0000*/  IMAD.MOV.U32 R1, RZ, RZ, c[0x0][0x28] ;  /* 0x00000a00ff017624 */ /* 0x000fc400078e00ff */
[----:B------:R-:W0:Y:S01]  /*0010*/  S2R R2, SR_TID.X ;  /* 0x0000000000027919 */ /* 0x000e220000002100 */
[----:B------:R-:W-:Y:S01]  /*0020*/  IMAD.MOV.U32 R5, RZ, RZ, 0x2 ;  /* 0x00000002ff057424 */ /* 0x000fe200078e00ff */
[----:B------:R-:W-:Y:S01]  /*0030*/  PRMT R10, RZ, 0x7610, R10 ;  /* 0x00007610ff0a7816 */ /* 0x000fe2000000000a */
[----:B------:R-:W-:Y:S01]  /*0040*/  ULDC.64 UR4, c[0x0][0x118] ;  /* 0x0000460000047ab9 */ /* 0x000fe20000000a00 */
[----:B------:R-:W1:Y:S01]  /*0050*/  S2R R3, SR_CTAID.X ;  /* 0x0000000000037919 */ /* 0x000e620000002500 */
[----:B0-----:R-:W-:-:S05]  /*0060*/  LOP3.LUT R2, R2, 0x7f, RZ, 0xc0, !PT ;  /* 0x0000007f02027812 */ /* 0x001fca00078ec0ff */
[----:B-1----:R-:W-:-:S04]  /*0070*/  IMAD R2, R3, 0x80, R2 ;  /* 0x0000008003027824 */ /* 0x002fc800078e0202 */
[C---:B------:R-:W-:Y:S01]  /*0080*/  IMAD.WIDE R4, R2.reuse, R5, c[0x0][0x160] ;  /* 0x0000580002047625 */ /* 0x040fe200078e0205 */
[----:B------:R-:W-:-:S13]  /*0090*/  ISETP.GE.AND P0, PT, R2, 0x80, PT ;  /* 0x000000800200780c */ /* 0x000fda0003f06270 */
[----:B------:R-:W2:Y:S01]  /*00a0*/  @!P0 LDG.E.U16 R10, [R4.64] ;  /* 0x00000004040a8981 */ /* 0x000ea2000c1e1500 */
[----:B------:R-:W-:Y:S01]  /*00b0*/  SHF.R.S32.HI R3, RZ, 0x18, R3 ;  /* 0x00000018ff037819 */ /* 0x000fe20000011403 */
[----:B------:R-:W-:Y:S01]  /*00c0*/  IMAD.MOV.U32 R11, RZ, RZ, RZ ;  /* 0x000000ffff0b7224 */ /* 0x000fe200078e00ff */
[----:B------:R-:W-:Y:S02]  /*00d0*/  MOV R9, 0x4 ;  /* 0x0000000400097802 */ /* 0x000fe40000000f00 */
[----:B------:R-:W-:-:S04]  /*00e0*/  SGXT R3, R3, 0x1 ;  /* 0x000000010303781a */ /* 0x000fc80000000200 */
[----:B------:R-:W-:-:S04]  /*00f0*/  LEA.HI R3, R3, R2, RZ, 0x2 ;  /* 0x0000000203037211 */ /* 0x000fc800078f10ff */
[----:B------:R-:W-:-:S05]  /*0100*/  SHF.R.S32.HI R0, RZ, 0x2, R3 ;  /* 0x00000002ff007819 */ /* 0x000fca0000011403 */
[----:B------:R-:W-:-:S05]  /*0110*/  IMAD.WIDE R6, R0, R9, c[0x0][0x168] ;  /* 0x00005a0000067625 */ /* 0x000fca00078e0209 */
[----:B------:R0:W3:Y:S01]  /*0120*/  @!P0 LDG.E.EL R11, [R6.64] ;  /* 0x00000004060b8981 */ /* 0x0000e2000c2e1900 */
[----:B------:R-:W-:Y:S02]  /*0130*/  IMAD.MOV.U32 R3, RZ, RZ, RZ ;  /* 0x000000ffff037224 */ /* 0x000fe400078e00ff */
[----:B------:R-:W-:-:S05]  /*0140*/  IMAD.WIDE R8, R0, R9, c[0x0][0x170] ;  /* 0x00005c0000087625 */ /* 0x000fca00078e0209 */
[----:B------:R1:W4:Y:S01]  /*0150*/  @!P0 LDG.E.EL R3, [R8.64] ;  /* 0x0000000408038981 */ /* 0x000322000c2e1900 */
[----:B0-----:R-:W-:-:S04]  /*0160*/  SHF.R.S32.HI R7, RZ, 0x1f, R2 ;  /* 0x0000001fff077819 */ /* 0x001fc80000011402 */
[----:B------:R-:W-:Y:S02]  /*0170*/  LEA.HI R12, R7, R2, RZ, 0x2 ;  /* 0x00000002070c7211 */ /* 0x000fe400078f10ff */
[----:B-1----:R-:W-:Y:S02]  /*0180*/  LEA.HI R8, R0, R0, RZ, 0x2 ;  /* 0x0000000000087211 */ /* 0x002fe400078f10ff */
[----:B------:R-:W-:Y:S02]  /*0190*/  LOP3.LUT R13, R12, 0xfffffffc, RZ, 0xc0, !PT ;  /* 0xfffffffc0c0d7812 */ /* 0x000fe400078ec0ff */
[----:B--2---:R-:W-:-:S05]  /*01a0*/  SHF.L.U32 R4, R10, 0x10, RZ ;  /* 0x000000100a047819 */ /* 0x004fca00000006ff */
[----:B------:R-:W-:-:S04]  /*01b0*/  FMUL R4, R4, 0.0625 ;  /* 0x3d80000004047820 */ /* 0x000fc80000400000 */
[----:B------:R-:W-:-:S04]  /*01c0*/  FMUL R14, R4, 0.019999999552965164185 ;  /* 0x3ca3d70a040e7820 */ /* 0x000fc80000400000 */
[----:B------:R-:W-:-:S05]  /*01d0*/  FADD.FTZ R15, |R14|, -RZ ;  /* 0x800000ff0e0f7221 */ /* 0x000fca0000010200 */
[----:B------:R-:W-:-:S13]  /*01e0*/  FSETP.GE.AND P2, PT, R15, 0.60000002384185791016, PT ;  /* 0x3f19999a0f00780b */ /* 0x000fda0003f46000 */
[C---:B------:R-:W-:Y:S01]  /*01f0*/  @P2 FMUL R10, R15.reuse, 2.8853900432586669922 ;  /* 0x4038aa3b0f0a2820 */ /* 0x040fe20000400000 */
[----:B------:R-:W-:Y:S01]  /*0200*/  @!P2 IMAD.MOV.U32 R4, RZ, RZ, 0x3c80f082 ;  /* 0x3c80f082ff04a424 */ /* 0x000fe200078e00ff */
[----:B------:R-:W-:Y:S01]  /*0210*/  @!P2 FMUL R5, R14, R14 ;  /* 0x0000000e0e05a220 */ /* 0x000fe20000400000 */
[----:B------:R-:W-:Y:S01]  /*0220*/  @P2 IMAD.MOV.U32 R9, RZ, RZ, 0x3f800000 ;  /* 0x3f800000ff092424 */ /* 0x000fe200078e00ff */
[----:B------:R-:W-:Y:S02]  /*0230*/  @P2 FSETP.GE.AND P1, PT, R15, 9.010913848876953125, PT ;  /* 0x41102cb40f00280b */ /* 0x000fe40003f26000 */
[----:B------:R-:W0:Y:S01]  /*0240*/  @P2 MUFU.EX2 R10, R10 ;  /* 0x0000000a000a2308 */ /* 0x000e220000000800 */
[----:B------:R-:W-:Y:S01]  /*0250*/  @!P2 FFMA.FTZ R4, R5, R4, -0.052303962409496307373 ;  /* 0xbd563cae0504a423 */ /* 0x000fe20000010004 */
[----:B----4-:R-:W-:-:S03]  /*0260*/  FSETP.GEU.AND P3, PT, |R3|, 1.175494350822287508e-38, PT ;  /* 0x008000000300780b */ /* 0x010fc60003f6e200 */
[----:B------:R-:W-:Y:S01]  /*0270*/  @!P2 FFMA.FTZ R4, R5, R4, 0.1331529766321182251 ;  /* 0x3e0859410504a423 */ /* 0x000fe20000010004 */
[----:B0-----:R-:W-:-:S06]  /*0280*/  @P2 FADD R6, R10, 1 ;  /* 0x3f8000000a062421 */ /* 0x001fcc0000000000 */
[----:B------:R-:W0:Y:S02]  /*0290*/  @P2 MUFU.RCP R6, R6 ;  /* 0x0000000600062308 */ /* 0x000e240000001000 */
[----:B0-----:R-:W-:Y:S01]  /*02a0*/  @P2 FFMA.FTZ R7, R6, -2, R9 ;  /* 0xc000000006072823 */ /* 0x001fe20000010009 */
[----:B------:R-:W-:Y:S01]  /*02b0*/  LOP3.LUT R9, R8, 0xfffffffc, RZ, 0xc0, !PT ;  /* 0xfffffffc08097812 */ /* 0x000fe200078ec0ff */
[C---:B------:R-:W-:Y:S01]  /*02c0*/  IMAD.IADD R6, R2.reuse, 0x1, -R13 ;  /* 0x0000000102067824 */ /* 0x040fe200078e0a0d */
[----:B------:R-:W-:Y:S02]  /*02d0*/  SHF.L.U32 R8, R2, 0x1, RZ ;  /* 0x0000000102087819 */ /* 0x000fe400000006ff */
[----:B------:R-:W-:Y:S01]  /*02e0*/  IADD3 R9, R0, -R9, RZ ;  /* 0x8000000900097210 */ /* 0x000fe20007ffe0ff */
[----:B------:R-:W-:Y:S01]  /*02f0*/  @!P2 FFMA.FTZ R0, R5, R4, -0.33332768082618713379 ;  /* 0xbeaaa9ed0500a423 */ /* 0x000fe20000010004 */
[----:B------:R-:W-:Y:S02]  /*0300*/  @P2 FSEL R7, R7, 1, !P1 ;  /* 0x3f80000007072808 */ /* 0x000fe40004800000 */
[----:B------:R-:W-:Y:S01]  /*0310*/  ISETP.GT.AND P1, PT, R6, R9, PT ;  /* 0x000000090600720c */ /* 0x000fe20003f24270 */
[----:B------:R-:W-:Y:S01]  /*0320*/  @!P2 FFMA.FTZ R0, R5, R0, RZ ;  /* 0x000000000500a223 */ /* 0x000fe200000100ff */
[----:B------:R-:W-:-:S02]  /*0330*/  @P2 LOP3.LUT R7, R7, 0x80000000, R14, 0xf8, !PT ;  /* 0x8000000007072812 */ /* 0x000fc400078ef80e */
[----:B------:R-:W-:Y:S01]  /*0340*/  FSEL R4, RZ, -3.38953138925153547590e+38, !P1 ;  /* 0xff7f0000ff047808 */ /* 0x000fe20004800000 */
[----:B------:R-:W-:Y:S01]  /*0350*/  @!P2 FFMA.FTZ R7, R14, R0, R14 ;  /* 0x000000000e07a223 */ /* 0x000fe2000001000e */
[----:B------:R-:W-:Y:S02]  /*0360*/  FSETP.GT.AND P1, PT, |R3|, 8.50705917302346158658e+37, PT ;  /* 0x7e8000000300780b */ /* 0x000fe40003f24200 */
[----:B------:R-:W-:Y:S01]  /*0370*/  SHF.R.S32.HI R5, RZ, 0x1f, R2 ;  /* 0x0000001fff057819 */ /* 0x000fe20000011402 */
[----:B------:R-:W-:-:S04]  /*0380*/  FFMA R4, R7, 50, R4 ;  /* 0x4248000007047823 */ /* 0x000fc80000000004 */
[----:B---3--:R-:W-:-:S04]  /*0390*/  FADD R4, R4, -R11 ;  /* 0x8000000b04047221 */ /* 0x008fc80000000000 */
[----:B------:R-:W-:Y:S02]  /*03a0*/  FMUL R4, R4, 1.4426950216293334961 ;  /* 0x3fb8aa3b04047820 */ /* 0x000fe40000400000 */
[----:B------:R-:W-:-:S03]  /*03b0*/  @P1 FMUL R3, R3, 0.25 ;  /* 0x3e80000003031820 */ /* 0x000fc60000400000 */
[----:B------:R-:W-:Y:S01]  /*03c0*/  FSETP.GEU.AND P2, PT, R4, -126, PT ;  /* 0xc2fc00000400780b */ /* 0x000fe20003f4e000 */
[----:B------:R-:W-:-:S06]  /*03d0*/  @!P3 FMUL R3, R3, 16777216 ;  /* 0x4b8000000303b820 */ /* 0x000fcc0000400000 */
[----:B------:R-:W-:Y:S06]  /*03e0*/  MUFU.RCP R3, R3 ;  /* 0x0000000300037308 */ /* 0x000fec0000001000 */
[----:B------:R-:W-:-:S04]  /*03f0*/  @!P2 FMUL R4, R4, 0.5 ;  /* 0x3f0000000404a820 */ /* 0x000fc80000400000 */
[----:B------:R-:W0:Y:S02]  /*0400*/  MUFU.EX2 R0, R4 ;  /* 0x0000000400007308 */ /* 0x000e240000000800 */
[----:B0-----:R-:W-:Y:S01]  /*0410*/  @!P2 FMUL R0, R0, R0 ;  /* 0x000000000000a220 */ /* 0x001fe20000400000 */
[----:B------:R-:W-:-:S03]  /*0420*/  LEA R6, P2, R2, c[0x0][0x180], 0x2 ;  /* 0x0000600002067a11 */ /* 0x000fc600078410ff */
[----:B------:R-:W-:Y:S01]  /*0430*/  @P1 FMUL R0, R0, 0.25 ;  /* 0x3e80000000001820 */ /* 0x000fe20000400000 */
[----:B------:R-:W-:-:S03]  /*0440*/  IADD3 R4, P1, R8, c[0x0][0x178], RZ ;  /* 0x00005e0008047a10 */ /* 0x000fc60007f3e0ff */
[----:B------:R-:W-:-:S04]  /*0450*/  @!P3 FMUL R0, R0, 16777216 ;  /* 0x4b8000000000b820 */ /* 0x000fc80000400000 */
[----:B------:R-:W-:Y:S01]  /*0460*/  FMUL R9, R3, R0 ;  /* 0x0000000003097220 */ /* 0x000fe20000400000 */
[----:B------:R-:W-:-:S04]  /*0470*/  SHF.L.U64.HI R0, R2, 0x1, R5 ;  /* 0x0000000102007819 */ /* 0x000fc80000010205 */
[----:B------:R-:W-:Y:S02]  /*0480*/  F2FP.BF16.F32.PACK_AB R10, R7, R9 ;  /* 0x00000009070a723e */ /* 0x000fe400000010ff */
[----:B------:R-:W-:Y:S02]  /*0490*/  LEA.HI.X R7, R2, c[0x0][0x184], R5, 0x2, P2 ;  /* 0x0000610002077a11 */ /* 0x000fe400010f1405 */
[----:B------:R-:W-:Y:S02]  /*04a0*/  IADD3.X R5, R0, c[0x0][0x17c], RZ, P1, !PT ;  /* 0x00005f0000057a10 */ /* 0x000fe40000ffe4ff */
[----:B------:R-:W-:-:S03]  /*04b0*/  IADD3 R2, P2, R8, c[0x0][0x188], RZ ;  /* 0x0000620008027a10 */ /* 0x000fc60007f5e0ff */
[----:B------:R0:W-:Y:S01]  /*04c0*/  @!P0 STG.E.U16 [R4.64], R10 ;  /* 0x0000000a04008986 */ /* 0x0001e2000c101504 */
[----:B------:R-:W-:-:S03]  /*04d0*/  IADD3.X R3, R0, c[0x0][0x18c], RZ, P2, !PT ;  /* 0x0000630000037a10 */ /* 0x000fc600017fe4ff */
[----:B------:R0:W-:Y:S01]  /*04e0*/  @!P0 STG.E [R6.64], R9 ;  /* 0x0000000906008986 */ /* 0x0001e2000c101904 */
[----:B------:R-:W-:Y:S05]  /*04f0*/  @P0 EXIT ;  /* 0x000000000000094d */ /* 0x000fea0003800000 */
[----:B------:R-:W-:-:S05]  /*0500*/  PRMT R0, R10, 0x7632, R0 ;  /* 0x000076320a007816 */ /* 0x000fca0000000000 */
[----:B------:R-:W-:Y:S01]  /*0510*/  STG.E.U16 [R2.64], R0 ;  /* 0x0000000002007986 */ /* 0x000fe2000c101504 */
[----:B------:R-:W-:Y:S05]  /*0520*/  EXIT ;  /* 0x000000000000794d */ /* 0x000fea0003800000 */
.L_x_0:
[----:B------:R-:W-:-:S00]  /*0530*/  BRA `(.L_x_0) ;  /* 0xfffffff000007947 */ /* 0x000fc0000383ffff */
[----:B------:R-:W-:-:S00]  /*0540*/  NOP ;  /* 0x0000000000007918 */ /* 0x000fc00000000000 */
        /* <DEDUP_REMOVED lines=11> */
.L_x_1:


//--------------------- .nv.global.init           --------------------------
	.section	.nv.global.init,"aw",@progbits
.nv.global.init:
	.type		_$_str,@object
	.size		_$_str,(.L_0 - _$_str)
_$_str:
        /*0000*/ 	.byte	0x5f, 0x5f, 0x43, 0x55, 0x44, 0x41, 0x5f, 0x46, 0x54, 0x5a, 0x00
.L_0:
